//
// Generated by NVIDIA NVVM Compiler
//
// Compiler Build ID: CL-36424714
// Cuda compilation tools, release 13.0, V13.0.88
// Based on NVVM 20.0.0
//

.version 9.0
.target sm_100
.address_size 64

	// .globl	_Z6kernelI9Constant6EvPm
.extern .func  (.param .b32 func_retval0) vprintf
(
	.param .b64 vprintf_param_0,
	.param .b64 vprintf_param_1
)
;
.global .align 1 .b8 $str[25] = {37, 108, 120, 32, 42, 32, 37, 108, 120, 32, 43, 32, 37, 108, 120, 32, 43, 32, 37, 108, 120, 32, 61, 32};
.global .align 1 .b8 $str$1[20] = {37, 108, 120, 32, 119, 105, 116, 104, 32, 99, 97, 114, 114, 121, 32, 37, 108, 120, 10};

.visible .entry _Z6kernelI9Constant6EvPm(
	.param .u64 .ptr .align 1 _Z6kernelI9Constant6EvPm_param_0
)
{
	.local .align 16 .b8 	__local_depot0[240];
	.reg .b64 	%SP;
	.reg .b64 	%SPL;
	.reg .pred 	%p<2>;
	.reg .b32 	%r<9>;
	.reg .b64 	%rd<47>;

	mov.u64 	%SPL, __local_depot0;
	cvta.local.u64 	%SP, %SPL;
	ld.param.u64 	%rd17, [_Z6kernelI9Constant6EvPm_param_0];
	cvta.to.global.u64 	%rd1, %rd17;
	add.u64 	%rd2, %SPL, 0;
	add.u64 	%rd3, %SPL, 48;
	add.u64 	%rd4, %SPL, 112;
	add.u64 	%rd5, %SPL, 160;
	ld.global.u64 	%rd6, [%rd1];
	ld.global.u64 	%rd7, [%rd1+8];
	ld.global.u64 	%rd8, [%rd1+16];
	ld.global.u64 	%rd9, [%rd1+24];
	ld.global.u64 	%rd10, [%rd1+32];
	ld.global.u64 	%rd11, [%rd1+40];
	st.local.u64 	[%rd2], %rd6;
	st.local.u64 	[%rd2+8], %rd7;
	st.local.u64 	[%rd2+16], %rd8;
	st.local.u64 	[%rd2+24], %rd9;
	st.local.u64 	[%rd2+32], %rd10;
	st.local.u64 	[%rd2+40], %rd11;
	mov.b64 	%rd45, 0;
	st.local.v2.u64 	[%rd3], {%rd45, %rd45};
	st.local.v2.u64 	[%rd3+16], {%rd45, %rd45};
	st.local.v2.u64 	[%rd3+32], {%rd45, %rd45};
	st.local.v2.u64 	[%rd3+48], {%rd45, %rd45};
	mov.b32 	%r8, 0;
	mov.u64 	%rd46, %rd45;
$L__BB0_1:
	.pragma "nounroll";
	add.s64 	%rd28, %rd2, %rd45;
	ld.local.u64 	%rd24, [%rd28];
	mov.b64 	%rd29, 1;
	st.local.u64 	[%rd4], %rd29;
	mov.b64 	%rd30, 2;
	st.local.u64 	[%rd4+8], %rd30;
	mov.b64 	%rd31, 3;
	st.local.u64 	[%rd4+16], %rd31;
	mov.b64 	%rd32, 4;
	st.local.u64 	[%rd4+24], %rd32;
	mov.b64 	%rd33, 5;
	st.local.u64 	[%rd4+32], %rd33;
	mov.b64 	%rd34, 6;
	st.local.u64 	[%rd4+40], %rd34;
	add.s64 	%rd35, %rd4, %rd45;
	ld.local.u64 	%rd36, [%rd35];
	add.s64 	%rd37, %rd3, %rd45;
	ld.local.u64 	%rd26, [%rd37];
	add.u64 	%rd38, %SP, 208;
	add.u64 	%rd39, %SPL, 208;
	st.local.v2.u64 	[%rd39], {%rd24, %rd36};
	st.local.v2.u64 	[%rd39+16], {%rd26, %rd46};
	mov.u64 	%rd40, $str;
	cvta.global.u64 	%rd41, %rd40;
	{ // callseq 0, 0
	.param .b64 param0;
	st.param.b64 	[param0], %rd41;
	.param .b64 param1;
	st.param.b64 	[param1], %rd38;
	.param .b32 retval0;
	call.uni (retval0), 
	vprintf, 
	(
	param0, 
	param1
	);
	ld.param.b32 	%r4, [retval0];
	} // callseq 0
	st.local.u64 	[%rd5], %rd29;
	st.local.u64 	[%rd5+8], %rd30;
	st.local.u64 	[%rd5+16], %rd31;
	st.local.u64 	[%rd5+24], %rd32;
	st.local.u64 	[%rd5+32], %rd33;
	st.local.u64 	[%rd5+40], %rd34;
	add.s64 	%rd42, %rd5, %rd45;
	ld.local.u64 	%rd25, [%rd42];
	// begin inline asm
	mad.lo.cc.u64 %rd22, %rd24, %rd25, %rd26;
	madc.hi.u64 %rd46, %rd24, %rd25, 0;
	add.cc.u64 %rd22, %rd22, %rd46;
	addc.u64 %rd46, %rd46, 0;
	
	// end inline asm
	st.local.u64 	[%rd28], %rd22;
	st.local.v2.u64 	[%rd39], {%rd22, %rd46};
	mov.u64 	%rd43, $str$1;
	cvta.global.u64 	%rd44, %rd43;
	{ // callseq 1, 0
	.param .b64 param0;
	st.param.b64 	[param0], %rd44;
	.param .b64 param1;
	st.param.b64 	[param1], %rd38;
	.param .b32 retval0;
	call.uni (retval0), 
	vprintf, 
	(
	param0, 
	param1
	);
	ld.param.b32 	%r6, [retval0];
	} // callseq 1
	add.s32 	%r8, %r8, 1;
	add.s64 	%rd45, %rd45, 8;
	setp.ne.s32 	%p1, %r8, 6;
	@%p1 bra 	$L__BB0_1;
	st.global.u64 	[%rd1], %rd6;
	st.global.u64 	[%rd1+8], %rd7;
	st.global.u64 	[%rd1+16], %rd8;
	st.global.u64 	[%rd1+24], %rd9;
	st.global.u64 	[%rd1+32], %rd10;
	st.global.u64 	[%rd1+40], %rd11;
	ret;

}


// ===== COMPILED SASS (sm_100) =====

	.target	sm_100

	.elftype	@"ET_EXEC"


//--------------------- .note.nv.tkinfo           --------------------------
	.section	.note.nv.tkinfo,"",@"SHT_NOTE"
	.sectionflags	@"SHF_NOTE_NV_TKINFO"
	.tkinfo
        /*0018*/ 	.word	0x00000002
        /*0030*/ 	.string	""
        /*0030*/ 	.string	"ptxas"
        /*0030*/ 	.string	"Cuda compilation tools, release 13.0, V13.0.88"
        /*0030*/ 	.string	"Build cuda_13.0.r13.0/compiler.36424714_0"
        /*0030*/ 	.string	"-arch sm_100 -m 64 "



//--------------------- .note.nv.cuinfo           --------------------------
	.section	.note.nv.cuinfo,"",@"SHT_NOTE"
	.sectionflags	@"SHF_NOTE_NV_CUINFO"
        /*0018*/ 	.short	0x0002
        /*001a*/ 	.short	0x0064
        /*001c*/ 	.short	0x0082
	.zero		2


//--------------------- .nv.info                  --------------------------
	.section	.nv.info,"",@"SHT_CUDA_INFO"
	.align	4


	//----- nvinfo : EIATTR_REGCOUNT
	.align		4
        /*0000*/ 	.byte	0x04, 0x2f
        /*0002*/ 	.short	(.L_3 - .L_2)
	.align		4
.L_2:
        /*0004*/ 	.word	index@(_Z6kernelI9Constant6EvPm)
        /*0008*/ 	.word	0x00000030


	//----- nvinfo : EIATTR_FRAME_SIZE
	.align		4
.L_3:
        /*000c*/ 	.byte	0x04, 0x11
        /*000e*/ 	.short	(.L_5 - .L_4)
	.align		4
.L_4:
        /*0010*/ 	.word	index@(_Z6kernelI9Constant6EvPm)
        /*0014*/ 	.word	0x000000f0


	//----- nvinfo : EIATTR_MIN_STACK_SIZE
	.align		4
.L_5:
        /*0018*/ 	.byte	0x04, 0x12
        /*001a*/ 	.short	(.L_7 - .L_6)
	.align		4
.L_6:
        /*001c*/ 	.word	index@(_Z6kernelI9Constant6EvPm)
        /*0020*/ 	.word	0x000000f0
.L_7:


//--------------------- .nv.compat                --------------------------
	.section	.nv.compat,"",@"SHT_CUDA_COMPAT_INFO"
	.align	4
        /*0000*/ 	.byte	0x02, 0x09, 0x00, 0x00, 0x02, 0x02, 0x01, 0x00, 0x02, 0x05, 0x05, 0x00, 0x03, 0x07, 0x01, 0x01
        /*0010*/ 	.byte	0x02, 0x03, 0x00, 0x00, 0x02, 0x06, 0x01, 0x00, 0x04, 0x0b, 0x08, 0x00, 0x09, 0x00, 0x00, 0x00
        /*0020*/ 	.byte	0x00, 0x00, 0x00, 0x00


//--------------------- .nv.info._Z6kernelI9Constant6EvPm --------------------------
	.section	.nv.info._Z6kernelI9Constant6EvPm,"",@"SHT_CUDA_INFO"
	.sectionflags	@""
	.align	4


	//----- nvinfo : EIATTR_CUDA_API_VERSION
	.align		4
        /*0000*/ 	.byte	0x04, 0x37
        /*0002*/ 	.short	(.L_9 - .L_8)
.L_8:
        /*0004*/ 	.word	0x00000082


	//----- nvinfo : EIATTR_KPARAM_INFO
	.align		4
.L_9:
        /*0008*/ 	.byte	0x04, 0x17
        /*000a*/ 	.short	(.L_11 - .L_10)
.L_10:
        /*000c*/ 	.word	0x00000000
        /*0010*/ 	.short	0x0000
        /*0012*/ 	.short	0x0000
        /*0014*/ 	.byte	0x00, 0xf5, 0x21, 0x00


	//----- nvinfo : EIATTR_SPARSE_MMA_MASK
	.align		4
.L_11:
        /*0018*/ 	.byte	0x03, 0x50
        /*001a*/ 	.short	0x0000


	//----- nvinfo : EIATTR_MAXREG_COUNT
	.align		4
        /*001c*/ 	.byte	0x03, 0x1b
        /*001e*/ 	.short	0x00ff


	//----- nvinfo : EIATTR_EXTERNS
	.align		4
        /*0020*/ 	.byte	0x04, 0x0f
        /*0022*/ 	.short	(.L_13 - .L_12)


	//   ....[0]....
	.align		4
.L_12:
        /*0024*/ 	.word	index@(vprintf)


	//----- nvinfo : EIATTR_MERCURY_ISA_VERSION
	.align		4
.L_13:
        /*0028*/ 	.byte	0x03, 0x5f
        /*002a*/ 	.short	0x0101


	//----- nvinfo : EIATTR_VRC_CTA_INIT_COUNT
	.align		4
        /*002c*/ 	.byte	0x02, 0x4a
	.zero		1
	.zero		1


	//----- nvinfo : EIATTR_SYSCALL_OFFSETS
	.align		4
        /*0030*/ 	.byte	0x04, 0x46
        /*0032*/ 	.short	(.L_15 - .L_14)


	//   ....[0]....
.L_14:
        /*0034*/ 	.word	0x000003d0


	//   ....[1]....
        /*0038*/ 	.word	0x00000680


	//----- nvinfo : EIATTR_EXIT_INSTR_OFFSETS
	.align		4
.L_15:
        /*003c*/ 	.byte	0x04, 0x1c
        /*003e*/ 	.short	(.L_17 - .L_16)


	//   ....[0]....
.L_16:
        /*0040*/ 	.word	0x00000740


	//----- nvinfo : EIATTR_CRS_STACK_SIZE
	.align		4
.L_17:
        /*0044*/ 	.byte	0x04, 0x1e
        /*0046*/ 	.short	(.L_19 - .L_18)
.L_18:
        /*0048*/ 	.word	0x00000000


	//----- nvinfo : EIATTR_CBANK_PARAM_SIZE
	.align		4
.L_19:
        /*004c*/ 	.byte	0x03, 0x19
        /*004e*/ 	.short	0x0008


	//----- nvinfo : EIATTR_PARAM_CBANK
	.align		4
        /*0050*/ 	.byte	0x04, 0x0a
        /*0052*/ 	.short	(.L_21 - .L_20)
	.align		4
.L_20:
        /*0054*/ 	.word	index@(.nv.constant0._Z6kernelI9Constant6EvPm)
        /*0058*/ 	.short	0x0380
        /*005a*/ 	.short	0x0008


	//----- nvinfo : EIATTR_SW_WAR
	.align		4
.L_21:
        /*005c*/ 	.byte	0x04, 0x36
        /*005e*/ 	.short	(.L_23 - .L_22)
.L_22:
        /*0060*/ 	.word	0x00000008
.L_23:


//--------------------- .nv.callgraph             --------------------------
	.section	.nv.callgraph,"",@"SHT_CUDA_CALLGRAPH"
	.align	4
	.sectionentsize	8
	.align		4
        /*0000*/ 	.word	0x00000000
	.align		4
        /*0004*/ 	.word	0xffffffff
	.align		4
        /*0008*/ 	.word	index@(_Z6kernelI9Constant6EvPm)
	.align		4
        /*000c*/ 	.word	index@(vprintf)
	.align		4
        /*0010*/ 	.word	0x00000000
	.align		4
        /*0014*/ 	.word	0xfffffffe
	.align		4
        /*0018*/ 	.word	0x00000000
	.align		4
        /*001c*/ 	.word	0xfffffffd
	.align		4
        /*0020*/ 	.word	0x00000000
	.align		4
        /*0024*/ 	.word	0xfffffffc


//--------------------- .nv.constant4             --------------------------
	.section	.nv.constant4,"a",@progbits
	.align	8
	.align		8
.nv.constant4:
        /*0000*/ 	.dword	vprintf
	.align		8
        /*0008*/ 	.dword	$str
	.align		8
        /*0010*/ 	.dword	$str$1


//--------------------- .text._Z6kernelI9Constant6EvPm --------------------------
	.section	.text._Z6kernelI9Constant6EvPm,"ax",@progbits
	.align	128
        .global         _Z6kernelI9Constant6EvPm
        .type           _Z6kernelI9Constant6EvPm,@function
        .size           _Z6kernelI9Constant6EvPm,(.L_x_5 - _Z6kernelI9Constant6EvPm)
        .other          _Z6kernelI9Constant6EvPm,@"STO_CUDA_ENTRY STV_DEFAULT"
_Z6kernelI9Constant6EvPm:
.text._Z6kernelI9Constant6EvPm:
[----:B------:R-:W0:Y:S08]  /*0000*/  LDC R1, c[0x0][0x37c] ;  /* 0x0000df00ff017b82 */ /* 0x000e300000000800 */
[----:B------:R-:W1:Y:S01]  /*0010*/  LDC.64 R4, c[0x0][0x380] ;  /* 0x0000e000ff047b82 */ /* 0x000e620000000a00 */
[----:B------:R-:W1:Y:S01]  /*0020*/  LDCU.64 UR36, c[0x0][0x358] ;  /* 0x00006b00ff2477ac */ /* 0x000e620008000a00 */
[----:B0-----:R-:W-:Y:S01]  /*0030*/  VIADD R1, R1, 0xffffff10 ;  /* 0xffffff1001017836 */ /* 0x001fe20000000000 */
[----:B-1----:R-:W2:Y:S04]  /*0040*/  LDG.E.64 R36, desc[UR36][R4.64] ;  /* 0x0000002404247981 */ /* 0x002ea8000c1e1b00 */
[----:B------:R-:W2:Y:S04]  /*0050*/  LDG.E.64 R38, desc[UR36][R4.64+0x8] ;  /* 0x0000082404267981 */ /* 0x000ea8000c1e1b00 */
[----:B------:R-:W3:Y:S04]  /*0060*/  LDG.E.64 R32, desc[UR36][R4.64+0x10] ;  /* 0x0000102404207981 */ /* 0x000ee8000c1e1b00 */
[----:B------:R-:W3:Y:S04]  /*0070*/  LDG.E.64 R34, desc[UR36][R4.64+0x18] ;  /* 0x0000182404227981 */ /* 0x000ee8000c1e1b00 */
[----:B------:R-:W4:Y:S04]  /*0080*/  LDG.E.64 R28, desc[UR36][R4.64+0x20] ;  /* 0x00002024041c7981 */ /* 0x000f28000c1e1b00 */
[----:B------:R-:W4:Y:S01]  /*0090*/  LDG.E.64 R30, desc[UR36][R4.64+0x28] ;  /* 0x00002824041e7981 */ /* 0x000f22000c1e1b00 */
[----:B------:R-:W0:Y:S01]  /*00a0*/  LDCU UR4, c[0x0][0x2f8] ;  /* 0x00005f00ff0477ac */ /* 0x000e220008000800 */
[----:B------:R-:W-:Y:S01]  /*00b0*/  BSSY.RECONVERGENT B6, `(.L_x_0) ;  /* 0x0000061000067945 */ /* 0x000fe20003800200 */
[----:B------:R-:W-:Y:S01]  /*00c0*/  CS2R R40, SRZ ;  /* 0x0000000000287805 */ /* 0x000fe2000001ff00 */
[----:B------:R1:W-:Y:S01]  /*00d0*/  STL.128 [R1+0x30], RZ ;  /* 0x000030ff01007387 */ /* 0x0003e20000100c00 */
[----:B------:R-:W5:Y:S01]  /*00e0*/  LDCU UR5, c[0x0][0x2fc] ;  /* 0x00005f80ff0577ac */ /* 0x000f620008000800 */
[----:B------:R-:W-:-:S02]  /*00f0*/  CS2R R18, SRZ ;  /* 0x0000000000127805 */ /* 0x000fc4000001ff00 */
[----:B------:R1:W-:Y:S04]  /*0100*/  STL.128 [R1+0x40], RZ ;  /* 0x000040ff01007387 */ /* 0x0003e80000100c00 */
[----:B------:R1:W-:Y:S04]  /*0110*/  STL.128 [R1+0x50], RZ ;  /* 0x000050ff01007387 */ /* 0x0003e80000100c00 */
[----:B------:R1:W-:Y:S01]  /*0120*/  STL.128 [R1+0x60], RZ ;  /* 0x000060ff01007387 */ /* 0x0003e20000100c00 */
[----:B0-----:R-:W-:-:S05]  /*0130*/  IADD3 R2, P0, PT, R1, UR4, RZ ;  /* 0x0000000401027c10 */ /* 0x001fca000ff1e0ff */
[----:B-----5:R-:W-:Y:S01]  /*0140*/  IMAD.X R22, RZ, RZ, UR5, P0 ;  /* 0x00000005ff167e24 */ /* 0x020fe200080e06ff */
[----:B--2---:R1:W-:Y:S04]  /*0150*/  STL.128 [R1], R36 ;  /* 0x0000002401007387 */ /* 0x0043e80000100c00 */
[----:B---3--:R1:W-:Y:S04]  /*0160*/  STL.128 [R1+0x10], R32 ;  /* 0x0000102001007387 */ /* 0x0083e80000100c00 */
[----:B----4-:R1:W-:Y:S02]  /*0170*/  STL.128 [R1+0x20], R28 ;  /* 0x0000201c01007387 */ /* 0x0103e40000100c00 */
.L_x_3:
[----:B------:R-:W-:Y:S01]  /*0180*/  HFMA2 R6, -RZ, RZ, 0, 1.1920928955078125e-07 ;  /* 0x00000002ff067431 */ /* 0x000fe200000001ff */
[----:B------:R-:W-:Y:S01]  /*0190*/  IADD3 R23, PT, PT, R1, R40, RZ ;  /* 0x0000002801177210 */ /* 0x000fe20007ffe0ff */
[----:B------:R-:W-:Y:S02]  /*01a0*/  HFMA2 R12, -RZ, RZ, 0, 2.98023223876953125e-07 ;  /* 0x00000005ff0c7431 */ /* 0x000fe400000001ff */
[----:B------:R-:W-:Y:S01]  /*01b0*/  IMAD.MOV.U32 R4, RZ, RZ, 0x1 ;  /* 0x00000001ff047424 */ /* 0x000fe200078e00ff */
[----:B------:R-:W-:Y:S01]  /*01c0*/  MOV R9, 0x0 ;  /* 0x0000000000097802 */ /* 0x000fe20000000f00 */
[----:B------:R-:W-:Y:S01]  /*01d0*/  IMAD.MOV.U32 R5, RZ, RZ, 0x0 ;  /* 0x00000000ff057424 */ /* 0x000fe200078e00ff */
[----:B------:R-:W-:Y:S01]  /*01e0*/  MOV R15, 0x0 ;  /* 0x00000000000f7802 */ /* 0x000fe20000000f00 */
[----:B------:R-:W-:Y:S01]  /*01f0*/  IMAD.MOV.U32 R7, RZ, RZ, 0x0 ;  /* 0x00000000ff077424 */ /* 0x000fe200078e00ff */
[----:B------:R-:W2:Y:S01]  /*0200*/  LDL.64 R24, [R23] ;  /* 0x0000000017187983 */ /* 0x000ea20000100a00 */
[----:B------:R-:W-:-:S02]  /*0210*/  IMAD.MOV.U32 R8, RZ, RZ, 0x3 ;  /* 0x00000003ff087424 */ /* 0x000fc400078e00ff */
[----:B------:R-:W-:Y:S02]  /*0220*/  IMAD.MOV.U32 R10, RZ, RZ, 0x4 ;  /* 0x00000004ff0a7424 */ /* 0x000fe400078e00ff */
[----:B------:R-:W-:Y:S02]  /*0230*/  IMAD.MOV.U32 R11, RZ, RZ, 0x0 ;  /* 0x00000000ff0b7424 */ /* 0x000fe400078e00ff */
[----:B------:R-:W-:Y:S02]  /*0240*/  IMAD.MOV.U32 R13, RZ, RZ, 0x0 ;  /* 0x00000000ff0d7424 */ /* 0x000fe400078e00ff */
[----:B------:R-:W-:Y:S01]  /*0250*/  IMAD.MOV.U32 R14, RZ, RZ, 0x6 ;  /* 0x00000006ff0e7424 */ /* 0x000fe200078e00ff */
[----:B------:R0:W-:Y:S01]  /*0260*/  STL.128 [R1+0x70], R4 ;  /* 0x0000700401007387 */ /* 0x0001e20000100c00 */
[----:B------:R-:W-:Y:S01]  /*0270*/  MOV R42, 0x0 ;  /* 0x00000000002a7802 */ /* 0x000fe20000000f00 */
[----:B------:R-:W0:Y:S02]  /*0280*/  LDCU.64 UR4, c[0x4][0x8] ;  /* 0x01000100ff0477ac */ /* 0x000e240008000a00 */
[----:B------:R-:W-:Y:S04]  /*0290*/  STL.128 [R1+0x80], R8 ;  /* 0x0000800801007387 */ /* 0x000fe80000100c00 */
[----:B------:R-:W-:Y:S04]  /*02a0*/  STL.128 [R1+0x90], R12 ;  /* 0x0000900c01007387 */ /* 0x000fe80000100c00 */
[----:B------:R-:W3:Y:S04]  /*02b0*/  LDL.64 R16, [R23+0x30] ;  /* 0x0000300017107983 */ /* 0x000ee80000100a00 */
[----:B------:R-:W2:Y:S01]  /*02c0*/  LDL.64 R26, [R23+0x70] ;  /* 0x00007000171a7983 */ /* 0x000ea20000100a00 */
[----:B------:R-:W-:-:S04]  /*02d0*/  LOP3.LUT R19, R19, R18, RZ, 0x3c, !PT ;  /* 0x0000001213137212 */ /* 0x000fc800078e3cff */
[----:B------:R-:W-:-:S04]  /*02e0*/  LOP3.LUT R18, R19, R18, RZ, 0x3c, !PT ;  /* 0x0000001213127212 */ /* 0x000fc800078e3cff */
[----:B------:R-:W-:Y:S01]  /*02f0*/  LOP3.LUT R19, R19, R18, RZ, 0x3c, !PT ;  /* 0x0000001213137212 */ /* 0x000fe200078e3cff */
[----:B------:R4:W1:Y:S01]  /*0300*/  LDC.64 R44, c[0x4][R42] ;  /* 0x010000002a2c7b82 */ /* 0x0008620000000a00 */
[----:B------:R-:W-:Y:S01]  /*0310*/  VIADD R41, R41, 0x1 ;  /* 0x0000000129297836 */ /* 0x000fe20000000000 */
[----:B0-----:R-:W-:-:S04]  /*0320*/  MOV R4, UR4 ;  /* 0x0000000400047c02 */ /* 0x001fc80008000f00 */
[----:B------:R-:W-:Y:S01]  /*0330*/  ISETP.NE.AND P1, PT, R41, 0x6, PT ;  /* 0x000000062900780c */ /* 0x000fe20003f25270 */
[----:B------:R-:W-:-:S03]  /*0340*/  IMAD.U32 R5, RZ, RZ, UR5 ;  /* 0x00000005ff057e24 */ /* 0x000fc6000f8e00ff */
[----:B------:R-:W-:Y:S01]  /*0350*/  P2R R43, PR, RZ, 0x2 ;  /* 0x00000002ff2b7803 */ /* 0x000fe20000000000 */
[----:B---3--:R-:W-:Y:S04]  /*0360*/  STL.128 [R1+0xe0], R16 ;  /* 0x0000e01001007387 */ /* 0x008fe80000100c00 */
[----:B--2---:R0:W-:Y:S02]  /*0370*/  STL.128 [R1+0xd0], R24 ;  /* 0x0000d01801007387 */ /* 0x0041e40000100c00 */
[----:B0-----:R-:W-:-:S05]  /*0380*/  IADD3 R27, P0, PT, R2, 0xd0, RZ ;  /* 0x000000d0021b7810 */ /* 0x001fca0007f1e0ff */
[----:B------:R-:W-:Y:S02]  /*0390*/  IMAD.X R26, RZ, RZ, R22, P0 ;  /* 0x000000ffff1a7224 */ /* 0x000fe400000e0616 */
[----:B------:R-:W-:-:S03]  /*03a0*/  IMAD.MOV.U32 R6, RZ, RZ, R27 ;  /* 0x000000ffff067224 */ /* 0x000fc600078e001b */
[----:B-1--4-:R-:W-:-:S07]  /*03b0*/  MOV R7, R26 ;  /* 0x0000001a00077202 */ /* 0x012fce0000000f00 */
[----:B------:R-:W-:-:S07]  /*03c0*/  LEPC R20, `(.L_x_1) ;  /* 0x000000001014794e */ /* 0x000fce0000000000 */
[----:B------:R-:W-:Y:S05]  /*03d0*/  CALL.ABS.NOINC R44 ;  /* 0x000000002c007343 */ /* 0x000fea0003c00000 */
.L_x_1:
[----:B------:R-:W-:Y:S02]  /*03e0*/  HFMA2 R10, -RZ, RZ, 0, 2.384185791015625e-07 ;  /* 0x00000004ff0a7431 */ /* 0x000fe400000001ff */
[----:B------:R-:W-:Y:S01]  /*03f0*/  IMAD.MOV.U32 R8, RZ, RZ, 0x3 ;  /* 0x00000003ff087424 */ /* 0x000fe200078e00ff */
[----:B------:R-:W-:Y:S01]  /*0400*/  MOV R5, 0x0 ;  /* 0x0000000000057802 */ /* 0x000fe20000000f00 */
[----:B------:R-:W-:Y:S01]  /*0410*/  IMAD.MOV.U32 R9, RZ, RZ, 0x0 ;  /* 0x00000000ff097424 */ /* 0x000fe200078e00ff */
[----:B------:R-:W0:Y:S01]  /*0420*/  LDCU.64 UR4, c[0x4][0x10] ;  /* 0x01000200ff0477ac */ /* 0x000e220008000a00 */
[----:B------:R-:W-:Y:S02]  /*0430*/  IMAD.MOV.U32 R11, RZ, RZ, 0x0 ;  /* 0x00000000ff0b7424 */ /* 0x000fe400078e00ff */
[----:B------:R-:W-:Y:S02]  /*0440*/  IMAD.MOV.U32 R4, RZ, RZ, 0x5 ;  /* 0x00000005ff047424 */ /* 0x000fe400078e00ff */
[----:B------:R-:W-:Y:S01]  /*0450*/  IMAD.MOV.U32 R6, RZ, RZ, 0x6 ;  /* 0x00000006ff067424 */ /* 0x000fe200078e00ff */
[----:B------:R1:W-:Y:S01]  /*0460*/  STL.128 [R1+0xb0], R8 ;  /* 0x0000b00801007387 */ /* 0x0003e20000100c00 */
[----:B------:R-:W-:-:S05]  /*0470*/  IMAD.MOV.U32 R7, RZ, RZ, 0x0 ;  /* 0x00000000ff077424 */ /* 0x000fca00078e00ff */
[----:B------:R2:W-:Y:S01]  /*0480*/  STL.128 [R1+0xc0], R4 ;  /* 0x0000c00401007387 */ /* 0x0005e20000100c00 */
[----:B-1----:R-:W-:Y:S02]  /*0490*/  HFMA2 R8, -RZ, RZ, 0, 5.9604644775390625e-08 ;  /* 0x00000001ff087431 */ /* 0x002fe400000001ff */
[----:B------:R-:W-:-:S05]  /*04a0*/  IMAD.MOV.U32 R10, RZ, RZ, 0x2 ;  /* 0x00000002ff0a7424 */ /* 0x000fca00078e00ff */
[----:B------:R1:W-:Y:S04]  /*04b0*/  STL.128 [R1+0xa0], R8 ;  /* 0x0000a00801007387 */ /* 0x0003e80000100c00 */
[----:B------:R-:W3:Y:S01]  /*04c0*/  LDL.64 R12, [R23+0xa0] ;  /* 0x0000a000170c7983 */ /* 0x000ee20000100a00 */
[----:B--2---:R-:W-:Y:S01]  /*04d0*/  MOV R6, R27 ;  /* 0x0000001b00067202 */ /* 0x004fe20000000f00 */
[----:B------:R-:W-:Y:S02]  /*04e0*/  IMAD.MOV.U32 R7, RZ, RZ, R26 ;  /* 0x000000ffff077224 */ /* 0x000fe400078e001a */
[----:B---3--:R-:W-:-:S04]  /*04f0*/  IMAD.WIDE.U32 R14, R25, R12, RZ ;  /* 0x0000000c190e7225 */ /* 0x008fc800078e00ff */
[----:B------:R-:W-:-:S04]  /*0500*/  IMAD.WIDE.U32 R18, R24, R12, RZ ;  /* 0x0000000c18127225 */ /* 0x000fc800078e00ff */
[----:B------:R-:W-:Y:S01]  /*0510*/  IMAD.WIDE.U32 R14, P2, R24, R13, R14 ;  /* 0x0000000d180e7225 */ /* 0x000fe2000784000e */
[----:B------:R-:W-:Y:S02]  /*0520*/  IADD3 RZ, P0, PT, R16, R18, RZ ;  /* 0x0000001210ff7210 */ /* 0x000fe40007f1e0ff */
[----:B------:R-:W-:Y:S01]  /*0530*/  IADD3 R3, P1, PT, R14, R19, RZ ;  /* 0x000000130e037210 */ /* 0x000fe20007f3e0ff */
[----:B------:R-:W-:Y:S01]  /*0540*/  IMAD.X R19, RZ, RZ, RZ, P2 ;  /* 0x000000ffff137224 */ /* 0x000fe200010e06ff */
[----:B------:R-:W-:Y:S02]  /*0550*/  MOV R18, R15 ;  /* 0x0000000f00127202 */ /* 0x000fe40000000f00 */
[----:B------:R-:W-:-:S03]  /*0560*/  IADD3.X RZ, P0, PT, R17, R3, RZ, P0, !PT ;  /* 0x0000000311ff7210 */ /* 0x000fc6000071e4ff */
[----:B------:R-:W-:-:S04]  /*0570*/  IMAD.WIDE.U32.X R4, R25, R13, R18, P1 ;  /* 0x0000000d19047225 */ /* 0x000fc800008e0412 */
[----:B------:R-:W-:Y:S01]  /*0580*/  IMAD.WIDE.U32 R12, R24, R12, R16 ;  /* 0x0000000c180c7225 */ /* 0x000fe200078e0010 */
[----:B------:R-:W-:-:S03]  /*0590*/  IADD3.X R19, P0, PT, RZ, R4, RZ, P0, !PT ;  /* 0x00000004ff137210 */ /* 0x000fc6000071e4ff */
[----:B------:R-:W-:Y:S02]  /*05a0*/  IMAD.IADD R15, R13, 0x1, R14 ;  /* 0x000000010d0f7824 */ /* 0x000fe400078e020e */
[----:B------:R-:W-:Y:S01]  /*05b0*/  IMAD.X R4, RZ, RZ, R5, P0 ;  /* 0x000000ffff047224 */ /* 0x000fe200000e0605 */
[----:B-1----:R-:W-:Y:S01]  /*05c0*/  IADD3 R8, P0, PT, R19, R12, RZ ;  /* 0x0000000c13087210 */ /* 0x002fe20007f1e0ff */
[----:B0-----:R-:W-:Y:S01]  /*05d0*/  IMAD.U32 R5, RZ, RZ, UR5 ;  /* 0x00000005ff057e24 */ /* 0x001fe2000f8e00ff */
[----:B------:R0:W1:Y:S02]  /*05e0*/  LDC.64 R12, c[0x4][R42] ;  /* 0x010000002a0c7b82 */ /* 0x0000640000000a00 */
[----:B------:R-:W-:-:S04]  /*05f0*/  IADD3.X R9, P0, PT, R4, R15, RZ, P0, !PT ;  /* 0x0000000f04097210 */ /* 0x000fc8000071e4ff */
[----:B------:R-:W-:Y:S01]  /*0600*/  IADD3.X R19, P0, PT, RZ, R19, RZ, P0, !PT ;  /* 0x00000013ff137210 */ /* 0x000fe2000071e4ff */
[----:B------:R0:W-:Y:S03]  /*0610*/  STL.64 [R23], R8 ;  /* 0x0000000817007387 */ /* 0x0001e60000100a00 */
[----:B------:R-:W-:Y:S01]  /*0620*/  IADD3.X R18, PT, PT, RZ, R4, RZ, P0, !PT ;  /* 0x00000004ff127210 */ /* 0x000fe200007fe4ff */
[----:B------:R-:W-:Y:S01]  /*0630*/  IMAD.MOV.U32 R10, RZ, RZ, R19 ;  /* 0x000000ffff0a7224 */ /* 0x000fe200078e0013 */
[----:B------:R-:W-:-:S03]  /*0640*/  MOV R4, UR4 ;  /* 0x0000000400047c02 */ /* 0x000fc60008000f00 */
[----:B------:R-:W-:-:S05]  /*0650*/  IMAD.MOV.U32 R11, RZ, RZ, R18 ;  /* 0x000000ffff0b7224 */ /* 0x000fca00078e0012 */
[----:B------:R0:W-:Y:S02]  /*0660*/  STL.128 [R1+0xd0], R8 ;  /* 0x0000d00801007387 */ /* 0x0001e40000100c00 */
[----:B------:R-:W-:-:S07]  /*0670*/  LEPC R20, `(.L_x_2) ;  /* 0x000000001014794e */ /* 0x000fce0000000000 */
[----:B01----:R-:W-:Y:S05]  /*0680*/  CALL.ABS.NOINC R12 ;  /* 0x000000000c007343 */ /* 0x003fea0003c00000 */
.L_x_2:
[----:B------:R-:W-:Y:S02]  /*0690*/  ISETP.NE.AND P6, PT, R43, RZ, PT ;  /* 0x000000ff2b00720c */ /* 0x000fe40003fc5270 */
[----:B------:R-:W-:-:S11]  /*06a0*/  IADD3 R40, PT, PT, R40, 0x8, RZ ;  /* 0x0000000828287810 */ /* 0x000fd60007ffe0ff */
[----:B------:R-:W-:Y:S05]  /*06b0*/  @P6 BRA `(.L_x_3) ;  /* 0xfffffff800b06947 */ /* 0x000fea000383ffff */
[----:B------:R-:W-:Y:S05]  /*06c0*/  BSYNC.RECONVERGENT B6 ;  /* 0x0000000000067941 */ /* 0x000fea0003800200 */
.L_x_0:
[----:B------:R-:W0:Y:S02]  /*06d0*/  LDC.64 R2, c[0x0][0x380] ;  /* 0x0000e000ff027b82 */ /* 0x000e240000000a00 */
[----:B0-----:R-:W-:Y:S04]  /*06e0*/  STG.E.64 desc[UR36][R2.64], R36 ;  /* 0x0000002402007986 */ /* 0x001fe8000c101b24 */
[----:B------:R-:W-:Y:S04]  /*06f0*/  STG.E.64 desc[UR36][R2.64+0x8], R38 ;  /* 0x0000082602007986 */ /* 0x000fe8000c101b24 */
[----:B------:R-:W-:Y:S04]  /*0700*/  STG.E.64 desc[UR36][R2.64+0x10], R32 ;  /* 0x0000102002007986 */ /* 0x000fe8000c101b24 */
[----:B------:R-:W-:Y:S04]  /*0710*/  STG.E.64 desc[UR36][R2.64+0x18], R34 ;  /* 0x0000182202007986 */ /* 0x000fe8000c101b24 */
[----:B------:R-:W-:Y:S04]  /*0720*/  STG.E.64 desc[UR36][R2.64+0x20], R28 ;  /* 0x0000201c02007986 */ /* 0x000fe8000c101b24 */
[----:B------:R-:W-:Y:S01]  /*0730*/  STG.E.64 desc[UR36][R2.64+0x28], R30 ;  /* 0x0000281e02007986 */ /* 0x000fe2000c101b24 */
[----:B------:R-:W-:Y:S05]  /*0740*/  EXIT ;  /* 0x000000000000794d */ /* 0x000fea0003800000 */
.L_x_4:
[----:B------:R-:W-:-:S00]  /*0750*/  BRA `(.L_x_4) ;  /* 0xfffffffc00fc7947 */ /* 0x000fc0000383ffff */
[----:B------:R-:W-:-:S00]  /*0760*/  NOP ;  /* 0x0000000000007918 */ /* 0x000fc00000000000 */
        /* <DEDUP_REMOVED lines=9> */
.L_x_5:


//--------------------- .nv.global.init           --------------------------
	.section	.nv.global.init,"aw",@progbits
.nv.global.init:
	.type		$str$1,@object
	.size		$str$1,($str - $str$1)
$str$1:
        /*0000*/ 	.byte	0x25, 0x6c, 0x78, 0x20, 0x77, 0x69, 0x74, 0x68, 0x20, 0x63, 0x61, 0x72, 0x72, 0x79, 0x20, 0x25
        /*0010*/ 	.byte	0x6c, 0x78, 0x0a, 0x00
	.type		$str,@object
	.size		$str,(.L_0 - $str)
$str:
        /*0014*/ 	.byte	0x25, 0x6c, 0x78, 0x20, 0x2a, 0x20, 0x25, 0x6c, 0x78, 0x20, 0x2b, 0x20, 0x25, 0x6c, 0x78, 0x20
        /*0024*/ 	.byte	0x2b, 0x20, 0x25, 0x6c, 0x78, 0x20, 0x3d, 0x20, 0x00
.L_0:


//--------------------- .nv.shared.reserved.0     --------------------------
	.section	.nv.shared.reserved.0,"aw",@nobits
	.weak		__nv_reservedSMEM_offset_0_alias
	.size		__nv_reservedSMEM_offset_0_alias, 0, 64
	.other		__nv_reservedSMEM_offset_0_alias,@"STO_CUDA_RESERVED_SHARED STV_DEFAULT"
__nv_reservedSMEM_offset_0_alias:
	.zero		0
	.zero		64


//--------------------- .nv.constant0._Z6kernelI9Constant6EvPm --------------------------
	.section	.nv.constant0._Z6kernelI9Constant6EvPm,"a",@progbits
	.sectionflags	@""
	.align	4
.nv.constant0._Z6kernelI9Constant6EvPm:
	.zero		904


//--------------------- SYMBOLS --------------------------

	.type		.nv.reservedSmem.offset0,@object
	.size		.nv.reservedSmem.offset0,0x4
	.type		vprintf,@function
